//
// Generated by NVIDIA NVVM Compiler
//
// Compiler Build ID: CL-36424714
// Cuda compilation tools, release 13.0, V13.0.88
// Based on NVVM 20.0.0
//

.version 9.0
.target sm_100
.address_size 64

	// .globl	_Z11NbodyKernelv

.visible .entry _Z11NbodyKernelv()
{


	ret;

}


// ===== COMPILED SASS (sm_100) =====

	.target	sm_100

	.elftype	@"ET_EXEC"


//--------------------- .note.nv.tkinfo           --------------------------
	.section	.note.nv.tkinfo,"",@"SHT_NOTE"
	.sectionflags	@"SHF_NOTE_NV_TKINFO"
	.tkinfo
        /*0018*/ 	.word	0x00000002
        /*0030*/ 	.string	""
        /*0030*/ 	.string	"ptxas"
        /*0030*/ 	.string	"Cuda compilation tools, release 13.0, V13.0.88"
        /*0030*/ 	.string	"Build cuda_13.0.r13.0/compiler.36424714_0"
        /*0030*/ 	.string	"-arch sm_100 -m 64 "



//--------------------- .note.nv.cuinfo           --------------------------
	.section	.note.nv.cuinfo,"",@"SHT_NOTE"
	.sectionflags	@"SHF_NOTE_NV_CUINFO"
        /*0018*/ 	.short	0x0002
        /*001a*/ 	.short	0x0064
        /*001c*/ 	.short	0x0082
	.zero		2


//--------------------- .nv.info                  --------------------------
	.section	.nv.info,"",@"SHT_CUDA_INFO"
	.align	4


	//----- nvinfo : EIATTR_REGCOUNT
	.align		4
        /*0000*/ 	.byte	0x04, 0x2f
        /*0002*/ 	.short	(.L_1 - .L_0)
	.align		4
.L_0:
        /*0004*/ 	.word	index@(_Z11NbodyKernelv)
        /*0008*/ 	.word	0x00000004


	//----- nvinfo : EIATTR_FRAME_SIZE
	.align		4
.L_1:
        /*000c*/ 	.byte	0x04, 0x11
        /*000e*/ 	.short	(.L_3 - .L_2)
	.align		4
.L_2:
        /*0010*/ 	.word	index@(_Z11NbodyKernelv)
        /*0014*/ 	.word	0x00000000


	//----- nvinfo : EIATTR_MIN_STACK_SIZE
	.align		4
.L_3:
        /*0018*/ 	.byte	0x04, 0x12
        /*001a*/ 	.short	(.L_5 - .L_4)
	.align		4
.L_4:
        /*001c*/ 	.word	index@(_Z11NbodyKernelv)
        /*0020*/ 	.word	0x00000000
.L_5:


//--------------------- .nv.compat                --------------------------
	.section	.nv.compat,"",@"SHT_CUDA_COMPAT_INFO"
	.align	4
        /*0000*/ 	.byte	0x02, 0x09, 0x00, 0x00, 0x02, 0x02, 0x01, 0x00, 0x02, 0x05, 0x05, 0x00, 0x03, 0x07, 0x01, 0x01
        /*0010*/ 	.byte	0x02, 0x03, 0x00, 0x00, 0x02, 0x06, 0x01, 0x00, 0x04, 0x0b, 0x08, 0x00, 0x09, 0x00, 0x00, 0x00
        /*0020*/ 	.byte	0x00, 0x00, 0x00, 0x00


//--------------------- .nv.info._Z11NbodyKernelv --------------------------
	.section	.nv.info._Z11NbodyKernelv,"",@"SHT_CUDA_INFO"
	.sectionflags	@""
	.align	4


	//----- nvinfo : EIATTR_CUDA_API_VERSION
	.align		4
        /*0000*/ 	.byte	0x04, 0x37
        /*0002*/ 	.short	(.L_7 - .L_6)
.L_6:
        /*0004*/ 	.word	0x00000082


	//----- nvinfo : EIATTR_SPARSE_MMA_MASK
	.align		4
.L_7:
        /*0008*/ 	.byte	0x03, 0x50
        /*000a*/ 	.short	0x0000


	//----- nvinfo : EIATTR_MAXREG_COUNT
	.align		4
        /*000c*/ 	.byte	0x03, 0x1b
        /*000e*/ 	.short	0x00ff


	//----- nvinfo : EIATTR_MERCURY_ISA_VERSION
	.align		4
        /*0010*/ 	.byte	0x03, 0x5f
        /*0012*/ 	.short	0x0101


	//----- nvinfo : EIATTR_VRC_CTA_INIT_COUNT
	.align		4
        /*0014*/ 	.byte	0x02, 0x4a
	.zero		1
	.zero		1


	//----- nvinfo : EIATTR_EXIT_INSTR_OFFSETS
	.align		4
        /*0018*/ 	.byte	0x04, 0x1c
        /*001a*/ 	.short	(.L_9 - .L_8)


	//   ....[0]....
.L_8:
        /*001c*/ 	.word	0x00000010


	//----- nvinfo : EIATTR_SW_WAR
	.align		4
.L_9:
        /*0020*/ 	.byte	0x04, 0x36
        /*0022*/ 	.short	(.L_11 - .L_10)
.L_10:
        /*0024*/ 	.word	0x00000008
.L_11:


//--------------------- .nv.callgraph             --------------------------
	.section	.nv.callgraph,"",@"SHT_CUDA_CALLGRAPH"
	.align	4
	.sectionentsize	8
	.align		4
        /*0000*/ 	.word	0x00000000
	.align		4
        /*0004*/ 	.word	0xffffffff
	.align		4
        /*0008*/ 	.word	0x00000000
	.align		4
        /*000c*/ 	.word	0xfffffffe
	.align		4
        /*0010*/ 	.word	0x00000000
	.align		4
        /*0014*/ 	.word	0xfffffffd
	.align		4
        /*0018*/ 	.word	0x00000000
	.align		4
        /*001c*/ 	.word	0xfffffffc


//--------------------- .text._Z11NbodyKernelv    --------------------------
	.section	.text._Z11NbodyKernelv,"ax",@progbits
	.align	128
        .global         _Z11NbodyKernelv
        .type           _Z11NbodyKernelv,@function
        .size           _Z11NbodyKernelv,(.L_x_1 - _Z11NbodyKernelv)
        .other          _Z11NbodyKernelv,@"STO_CUDA_ENTRY STV_DEFAULT"
_Z11NbodyKernelv:
.text._Z11NbodyKernelv:
[----:B------:R-:W-:Y:S01]  /*0000*/  LDC R1, c[0x0][0x37c] ;  /* 0x0000df00ff017b82 */ /* 0x000fe20000000800 */
[----:B------:R-:W-:Y:S05]  /*0010*/  EXIT ;  /* 0x000000000000794d */ /* 0x000fea0003800000 */
.L_x_0:
[----:B------:R-:W-:-:S00]  /*0020*/  BRA `(.L_x_0) ;  /* 0xfffffffc00fc7947 */ /* 0x000fc0000383ffff */
[----:B------:R-:W-:-:S00]  /*0030*/  NOP ;  /* 0x0000000000007918 */ /* 0x000fc00000000000 */
        /* <DEDUP_REMOVED lines=12> */
.L_x_1:


//--------------------- .nv.shared.reserved.0     --------------------------
	.section	.nv.shared.reserved.0,"aw",@nobits
	.weak		__nv_reservedSMEM_offset_0_alias
	.size		__nv_reservedSMEM_offset_0_alias, 0, 64
	.other		__nv_reservedSMEM_offset_0_alias,@"STO_CUDA_RESERVED_SHARED STV_DEFAULT"
__nv_reservedSMEM_offset_0_alias:
	.zero		0
	.zero		64


//--------------------- .nv.constant0._Z11NbodyKernelv --------------------------
	.section	.nv.constant0._Z11NbodyKernelv,"a",@progbits
	.sectionflags	@""
	.align	4
.nv.constant0._Z11NbodyKernelv:
	.zero		896


//--------------------- SYMBOLS --------------------------

	.type		.nv.reservedSmem.offset0,@object
	.size		.nv.reservedSmem.offset0,0x4
